//
// Generated by NVIDIA NVVM Compiler
//
// Compiler Build ID: CL-36424714
// Cuda compilation tools, release 13.0, V13.0.88
// Based on NVVM 20.0.0
//

.version 9.0
.target sm_100
.address_size 64

	// .globl	_Z18sgemm_naive_kernelPKfS0_Pfiii

.visible .entry _Z18sgemm_naive_kernelPKfS0_Pfiii(
	.param .u64 .ptr .align 1 _Z18sgemm_naive_kernelPKfS0_Pfiii_param_0,
	.param .u64 .ptr .align 1 _Z18sgemm_naive_kernelPKfS0_Pfiii_param_1,
	.param .u64 .ptr .align 1 _Z18sgemm_naive_kernelPKfS0_Pfiii_param_2,
	.param .u32 _Z18sgemm_naive_kernelPKfS0_Pfiii_param_3,
	.param .u32 _Z18sgemm_naive_kernelPKfS0_Pfiii_param_4,
	.param .u32 _Z18sgemm_naive_kernelPKfS0_Pfiii_param_5
)
{
	.reg .pred 	%p<13>;
	.reg .b32 	%r<46>;
	.reg .b32 	%f<68>;
	.reg .b64 	%rd<40>;

	ld.param.u64 	%rd5, [_Z18sgemm_naive_kernelPKfS0_Pfiii_param_0];
	ld.param.u64 	%rd6, [_Z18sgemm_naive_kernelPKfS0_Pfiii_param_1];
	ld.param.u64 	%rd4, [_Z18sgemm_naive_kernelPKfS0_Pfiii_param_2];
	ld.param.u32 	%r22, [_Z18sgemm_naive_kernelPKfS0_Pfiii_param_3];
	ld.param.u32 	%r23, [_Z18sgemm_naive_kernelPKfS0_Pfiii_param_4];
	ld.param.u32 	%r21, [_Z18sgemm_naive_kernelPKfS0_Pfiii_param_5];
	cvta.to.global.u64 	%rd1, %rd6;
	cvta.to.global.u64 	%rd2, %rd5;
	mov.u32 	%r24, %ctaid.x;
	mov.u32 	%r25, %ntid.x;
	mov.u32 	%r26, %tid.x;
	mad.lo.s32 	%r1, %r24, %r25, %r26;
	mov.u32 	%r27, %ctaid.y;
	mov.u32 	%r28, %ntid.y;
	mov.u32 	%r29, %tid.y;
	mad.lo.s32 	%r30, %r27, %r28, %r29;
	setp.ge.s32 	%p1, %r1, %r22;
	setp.ge.s32 	%p2, %r30, %r23;
	or.pred  	%p3, %p1, %p2;
	@%p3 bra 	$L__BB0_14;
	setp.lt.s32 	%p4, %r21, 1;
	mov.f32 	%f67, 0f00000000;
	@%p4 bra 	$L__BB0_13;
	mul.lo.s32 	%r3, %r21, %r1;
	and.b32  	%r4, %r21, 7;
	setp.lt.u32 	%p5, %r21, 8;
	mov.f32 	%f67, 0f00000000;
	mov.b32 	%r44, 0;
	@%p5 bra 	$L__BB0_5;
	and.b32  	%r44, %r21, 2147483640;
	neg.s32 	%r42, %r44;
	shl.b32 	%r7, %r23, 3;
	add.s64 	%rd3, %rd2, 16;
	mov.f32 	%f67, 0f00000000;
	mul.wide.s32 	%rd11, %r23, 4;
	mov.u32 	%r40, %r3;
	mov.u32 	%r41, %r30;
$L__BB0_4:
	.pragma "nounroll";
	mul.wide.s32 	%rd7, %r40, 4;
	add.s64 	%rd8, %rd3, %rd7;
	ld.global.f32 	%f17, [%rd8+-16];
	mul.wide.s32 	%rd9, %r41, 4;
	add.s64 	%rd10, %rd1, %rd9;
	ld.global.f32 	%f18, [%rd10];
	fma.rn.f32 	%f19, %f17, %f18, %f67;
	ld.global.f32 	%f20, [%rd8+-12];
	add.s64 	%rd12, %rd10, %rd11;
	ld.global.f32 	%f21, [%rd12];
	fma.rn.f32 	%f22, %f20, %f21, %f19;
	ld.global.f32 	%f23, [%rd8+-8];
	add.s64 	%rd13, %rd12, %rd11;
	ld.global.f32 	%f24, [%rd13];
	fma.rn.f32 	%f25, %f23, %f24, %f22;
	ld.global.f32 	%f26, [%rd8+-4];
	add.s64 	%rd14, %rd13, %rd11;
	ld.global.f32 	%f27, [%rd14];
	fma.rn.f32 	%f28, %f26, %f27, %f25;
	ld.global.f32 	%f29, [%rd8];
	add.s64 	%rd15, %rd14, %rd11;
	ld.global.f32 	%f30, [%rd15];
	fma.rn.f32 	%f31, %f29, %f30, %f28;
	ld.global.f32 	%f32, [%rd8+4];
	add.s64 	%rd16, %rd15, %rd11;
	ld.global.f32 	%f33, [%rd16];
	fma.rn.f32 	%f34, %f32, %f33, %f31;
	ld.global.f32 	%f35, [%rd8+8];
	add.s64 	%rd17, %rd16, %rd11;
	ld.global.f32 	%f36, [%rd17];
	fma.rn.f32 	%f37, %f35, %f36, %f34;
	ld.global.f32 	%f38, [%rd8+12];
	add.s64 	%rd18, %rd17, %rd11;
	ld.global.f32 	%f39, [%rd18];
	fma.rn.f32 	%f67, %f38, %f39, %f37;
	add.s32 	%r42, %r42, 8;
	add.s32 	%r41, %r41, %r7;
	add.s32 	%r40, %r40, 8;
	setp.ne.s32 	%p6, %r42, 0;
	@%p6 bra 	$L__BB0_4;
$L__BB0_5:
	setp.eq.s32 	%p7, %r4, 0;
	@%p7 bra 	$L__BB0_13;
	and.b32  	%r15, %r21, 3;
	setp.lt.u32 	%p8, %r4, 4;
	@%p8 bra 	$L__BB0_8;
	add.s32 	%r32, %r44, %r3;
	mul.wide.s32 	%rd19, %r32, 4;
	add.s64 	%rd20, %rd2, %rd19;
	ld.global.f32 	%f41, [%rd20];
	mad.lo.s32 	%r33, %r44, %r23, %r30;
	mul.wide.s32 	%rd21, %r33, 4;
	add.s64 	%rd22, %rd1, %rd21;
	ld.global.f32 	%f42, [%rd22];
	fma.rn.f32 	%f43, %f41, %f42, %f67;
	ld.global.f32 	%f44, [%rd20+4];
	mul.wide.s32 	%rd23, %r23, 4;
	add.s64 	%rd24, %rd22, %rd23;
	ld.global.f32 	%f45, [%rd24];
	fma.rn.f32 	%f46, %f44, %f45, %f43;
	ld.global.f32 	%f47, [%rd20+8];
	add.s64 	%rd25, %rd24, %rd23;
	ld.global.f32 	%f48, [%rd25];
	fma.rn.f32 	%f49, %f47, %f48, %f46;
	ld.global.f32 	%f50, [%rd20+12];
	add.s64 	%rd26, %rd25, %rd23;
	ld.global.f32 	%f51, [%rd26];
	fma.rn.f32 	%f67, %f50, %f51, %f49;
	add.s32 	%r44, %r44, 4;
$L__BB0_8:
	setp.eq.s32 	%p9, %r15, 0;
	@%p9 bra 	$L__BB0_13;
	setp.eq.s32 	%p10, %r15, 1;
	@%p10 bra 	$L__BB0_11;
	add.s32 	%r34, %r44, %r3;
	mul.wide.s32 	%rd27, %r34, 4;
	add.s64 	%rd28, %rd2, %rd27;
	ld.global.f32 	%f53, [%rd28];
	mad.lo.s32 	%r35, %r44, %r23, %r30;
	mul.wide.s32 	%rd29, %r35, 4;
	add.s64 	%rd30, %rd1, %rd29;
	ld.global.f32 	%f54, [%rd30];
	fma.rn.f32 	%f55, %f53, %f54, %f67;
	ld.global.f32 	%f56, [%rd28+4];
	mul.wide.s32 	%rd31, %r23, 4;
	add.s64 	%rd32, %rd30, %rd31;
	ld.global.f32 	%f57, [%rd32];
	fma.rn.f32 	%f67, %f56, %f57, %f55;
	add.s32 	%r44, %r44, 2;
$L__BB0_11:
	and.b32  	%r36, %r21, 1;
	setp.eq.b32 	%p11, %r36, 1;
	not.pred 	%p12, %p11;
	@%p12 bra 	$L__BB0_13;
	add.s32 	%r37, %r44, %r3;
	mul.wide.s32 	%rd33, %r37, 4;
	add.s64 	%rd34, %rd2, %rd33;
	ld.global.f32 	%f58, [%rd34];
	mad.lo.s32 	%r38, %r44, %r23, %r30;
	mul.wide.s32 	%rd35, %r38, 4;
	add.s64 	%rd36, %rd1, %rd35;
	ld.global.f32 	%f59, [%rd36];
	fma.rn.f32 	%f67, %f58, %f59, %f67;
$L__BB0_13:
	mad.lo.s32 	%r39, %r23, %r1, %r30;
	cvta.to.global.u64 	%rd37, %rd4;
	mul.wide.s32 	%rd38, %r39, 4;
	add.s64 	%rd39, %rd37, %rd38;
	st.global.f32 	[%rd39], %f67;
$L__BB0_14:
	ret;

}


// ===== COMPILED SASS (sm_100) =====

	.target	sm_100

	.elftype	@"ET_EXEC"


//--------------------- .note.nv.tkinfo           --------------------------
	.section	.note.nv.tkinfo,"",@"SHT_NOTE"
	.sectionflags	@"SHF_NOTE_NV_TKINFO"
	.tkinfo
        /*0018*/ 	.word	0x00000002
        /*0030*/ 	.string	""
        /*0030*/ 	.string	"ptxas"
        /*0030*/ 	.string	"Cuda compilation tools, release 13.0, V13.0.88"
        /*0030*/ 	.string	"Build cuda_13.0.r13.0/compiler.36424714_0"
        /*0030*/ 	.string	"-arch sm_100 -m 64 "



//--------------------- .note.nv.cuinfo           --------------------------
	.section	.note.nv.cuinfo,"",@"SHT_NOTE"
	.sectionflags	@"SHF_NOTE_NV_CUINFO"
        /*0018*/ 	.short	0x0002
        /*001a*/ 	.short	0x0064
        /*001c*/ 	.short	0x0082
	.zero		2


//--------------------- .nv.info                  --------------------------
	.section	.nv.info,"",@"SHT_CUDA_INFO"
	.align	4


	//----- nvinfo : EIATTR_REGCOUNT
	.align		4
        /*0000*/ 	.byte	0x04, 0x2f
        /*0002*/ 	.short	(.L_1 - .L_0)
	.align		4
.L_0:
        /*0004*/ 	.word	index@(_Z18sgemm_naive_kernelPKfS0_Pfiii)
        /*0008*/ 	.word	0x00000020


	//----- nvinfo : EIATTR_FRAME_SIZE
	.align		4
.L_1:
        /*000c*/ 	.byte	0x04, 0x11
        /*000e*/ 	.short	(.L_3 - .L_2)
	.align		4
.L_2:
        /*0010*/ 	.word	index@(_Z18sgemm_naive_kernelPKfS0_Pfiii)
        /*0014*/ 	.word	0x00000000


	//----- nvinfo : EIATTR_MIN_STACK_SIZE
	.align		4
.L_3:
        /*0018*/ 	.byte	0x04, 0x12
        /*001a*/ 	.short	(.L_5 - .L_4)
	.align		4
.L_4:
        /*001c*/ 	.word	index@(_Z18sgemm_naive_kernelPKfS0_Pfiii)
        /*0020*/ 	.word	0x00000000
.L_5:


//--------------------- .nv.compat                --------------------------
	.section	.nv.compat,"",@"SHT_CUDA_COMPAT_INFO"
	.align	4
        /*0000*/ 	.byte	0x02, 0x09, 0x00, 0x00, 0x02, 0x02, 0x01, 0x00, 0x02, 0x05, 0x05, 0x00, 0x03, 0x07, 0x01, 0x01
        /*0010*/ 	.byte	0x02, 0x03, 0x00, 0x00, 0x02, 0x06, 0x01, 0x00, 0x04, 0x0b, 0x08, 0x00, 0x09, 0x00, 0x00, 0x00
        /*0020*/ 	.byte	0x00, 0x00, 0x00, 0x00


//--------------------- .nv.info._Z18sgemm_naive_kernelPKfS0_Pfiii --------------------------
	.section	.nv.info._Z18sgemm_naive_kernelPKfS0_Pfiii,"",@"SHT_CUDA_INFO"
	.sectionflags	@""
	.align	4


	//----- nvinfo : EIATTR_CUDA_API_VERSION
	.align		4
        /*0000*/ 	.byte	0x04, 0x37
        /*0002*/ 	.short	(.L_7 - .L_6)
.L_6:
        /*0004*/ 	.word	0x00000082


	//----- nvinfo : EIATTR_KPARAM_INFO
	.align		4
.L_7:
        /*0008*/ 	.byte	0x04, 0x17
        /*000a*/ 	.short	(.L_9 - .L_8)
.L_8:
        /*000c*/ 	.word	0x00000000
        /*0010*/ 	.short	0x0005
        /*0012*/ 	.short	0x0020
        /*0014*/ 	.byte	0x00, 0xf0, 0x11, 0x00


	//----- nvinfo : EIATTR_KPARAM_INFO
	.align		4
.L_9:
        /*0018*/ 	.byte	0x04, 0x17
        /*001a*/ 	.short	(.L_11 - .L_10)
.L_10:
        /*001c*/ 	.word	0x00000000
        /*0020*/ 	.short	0x0004
        /*0022*/ 	.short	0x001c
        /*0024*/ 	.byte	0x00, 0xf0, 0x11, 0x00


	//----- nvinfo : EIATTR_KPARAM_INFO
	.align		4
.L_11:
        /*0028*/ 	.byte	0x04, 0x17
        /*002a*/ 	.short	(.L_13 - .L_12)
.L_12:
        /*002c*/ 	.word	0x00000000
        /*0030*/ 	.short	0x0003
        /*0032*/ 	.short	0x0018
        /*0034*/ 	.byte	0x00, 0xf0, 0x11, 0x00


	//----- nvinfo : EIATTR_KPARAM_INFO
	.align		4
.L_13:
        /*0038*/ 	.byte	0x04, 0x17
        /*003a*/ 	.short	(.L_15 - .L_14)
.L_14:
        /*003c*/ 	.word	0x00000000
        /*0040*/ 	.short	0x0002
        /*0042*/ 	.short	0x0010
        /*0044*/ 	.byte	0x00, 0xf5, 0x21, 0x00


	//----- nvinfo : EIATTR_KPARAM_INFO
	.align		4
.L_15:
        /*0048*/ 	.byte	0x04, 0x17
        /*004a*/ 	.short	(.L_17 - .L_16)
.L_16:
        /*004c*/ 	.word	0x00000000
        /*0050*/ 	.short	0x0001
        /*0052*/ 	.short	0x0008
        /*0054*/ 	.byte	0x00, 0xf5, 0x21, 0x00


	//----- nvinfo : EIATTR_KPARAM_INFO
	.align		4
.L_17:
        /*0058*/ 	.byte	0x04, 0x17
        /*005a*/ 	.short	(.L_19 - .L_18)
.L_18:
        /*005c*/ 	.word	0x00000000
        /*0060*/ 	.short	0x0000
        /*0062*/ 	.short	0x0000
        /*0064*/ 	.byte	0x00, 0xf5, 0x21, 0x00


	//----- nvinfo : EIATTR_SPARSE_MMA_MASK
	.align		4
.L_19:
        /*0068*/ 	.byte	0x03, 0x50
        /*006a*/ 	.short	0x0000


	//----- nvinfo : EIATTR_MAXREG_COUNT
	.align		4
        /*006c*/ 	.byte	0x03, 0x1b
        /*006e*/ 	.short	0x00ff


	//----- nvinfo : EIATTR_MERCURY_ISA_VERSION
	.align		4
        /*0070*/ 	.byte	0x03, 0x5f
        /*0072*/ 	.short	0x0101


	//----- nvinfo : EIATTR_VRC_CTA_INIT_COUNT
	.align		4
        /*0074*/ 	.byte	0x02, 0x4a
	.zero		1
	.zero		1


	//----- nvinfo : EIATTR_EXIT_INSTR_OFFSETS
	.align		4
        /*0078*/ 	.byte	0x04, 0x1c
        /*007a*/ 	.short	(.L_21 - .L_20)


	//   ....[0]....
.L_20:
        /*007c*/ 	.word	0x000000c0


	//   ....[1]....
        /*0080*/ 	.word	0x00000840


	//----- nvinfo : EIATTR_CBANK_PARAM_SIZE
	.align		4
.L_21:
        /*0084*/ 	.byte	0x03, 0x19
        /*0086*/ 	.short	0x0024


	//----- nvinfo : EIATTR_PARAM_CBANK
	.align		4
        /*0088*/ 	.byte	0x04, 0x0a
        /*008a*/ 	.short	(.L_23 - .L_22)
	.align		4
.L_22:
        /*008c*/ 	.word	index@(.nv.constant0._Z18sgemm_naive_kernelPKfS0_Pfiii)
        /*0090*/ 	.short	0x0380
        /*0092*/ 	.short	0x0024


	//----- nvinfo : EIATTR_SW_WAR
	.align		4
.L_23:
        /*0094*/ 	.byte	0x04, 0x36
        /*0096*/ 	.short	(.L_25 - .L_24)
.L_24:
        /*0098*/ 	.word	0x00000008
.L_25:


//--------------------- .nv.callgraph             --------------------------
	.section	.nv.callgraph,"",@"SHT_CUDA_CALLGRAPH"
	.align	4
	.sectionentsize	8
	.align		4
        /*0000*/ 	.word	0x00000000
	.align		4
        /*0004*/ 	.word	0xffffffff
	.align		4
        /*0008*/ 	.word	0x00000000
	.align		4
        /*000c*/ 	.word	0xfffffffe
	.align		4
        /*0010*/ 	.word	0x00000000
	.align		4
        /*0014*/ 	.word	0xfffffffd
	.align		4
        /*0018*/ 	.word	0x00000000
	.align		4
        /*001c*/ 	.word	0xfffffffc


//--------------------- .text._Z18sgemm_naive_kernelPKfS0_Pfiii --------------------------
	.section	.text._Z18sgemm_naive_kernelPKfS0_Pfiii,"ax",@progbits
	.align	128
        .global         _Z18sgemm_naive_kernelPKfS0_Pfiii
        .type           _Z18sgemm_naive_kernelPKfS0_Pfiii,@function
        .size           _Z18sgemm_naive_kernelPKfS0_Pfiii,(.L_x_5 - _Z18sgemm_naive_kernelPKfS0_Pfiii)
        .other          _Z18sgemm_naive_kernelPKfS0_Pfiii,@"STO_CUDA_ENTRY STV_DEFAULT"
_Z18sgemm_naive_kernelPKfS0_Pfiii:
.text._Z18sgemm_naive_kernelPKfS0_Pfiii:
[----:B------:R-:W-:Y:S01]  /*0000*/  LDC R1, c[0x0][0x37c] ;  /* 0x0000df00ff017b82 */ /* 0x000fe20000000800 */
[----:B------:R-:W0:Y:S07]  /*0010*/  S2R R7, SR_TID.Y ;  /* 0x0000000000077919 */ /* 0x000e2e0000002200 */
[----:B------:R-:W1:Y:S01]  /*0020*/  LDC R0, c[0x0][0x360] ;  /* 0x0000d800ff007b82 */ /* 0x000e620000000800 */
[----:B------:R-:W1:Y:S07]  /*0030*/  S2R R5, SR_TID.X ;  /* 0x0000000000057919 */ /* 0x000e6e0000002100 */
[----:B------:R-:W0:Y:S08]  /*0040*/  S2UR UR5, SR_CTAID.Y ;  /* 0x00000000000579c3 */ /* 0x000e300000002600 */
[----:B------:R-:W0:Y:S08]  /*0050*/  LDC R16, c[0x0][0x364] ;  /* 0x0000d900ff107b82 */ /* 0x000e300000000800 */
[----:B------:R-:W1:Y:S08]  /*0060*/  S2UR UR4, SR_CTAID.X ;  /* 0x00000000000479c3 */ /* 0x000e700000002500 */
[----:B------:R-:W2:Y:S01]  /*0070*/  LDC.64 R2, c[0x0][0x398] ;  /* 0x0000e600ff027b82 */ /* 0x000ea20000000a00 */
[----:B0-----:R-:W-:-:S02]  /*0080*/  IMAD R16, R16, UR5, R7 ;  /* 0x0000000510107c24 */ /* 0x001fc4000f8e0207 */
[----:B-1----:R-:W-:-:S03]  /*0090*/  IMAD R0, R0, UR4, R5 ;  /* 0x0000000400007c24 */ /* 0x002fc6000f8e0205 */
[----:B--2---:R-:W-:-:S04]  /*00a0*/  ISETP.GE.AND P0, PT, R16, R3, PT ;  /* 0x000000031000720c */ /* 0x004fc80003f06270 */
[----:B------:R-:W-:-:S13]  /*00b0*/  ISETP.GE.OR P0, PT, R0, R2, P0 ;  /* 0x000000020000720c */ /* 0x000fda0000706670 */
[----:B------:R-:W-:Y:S05]  /*00c0*/  @P0 EXIT ;  /* 0x000000000000094d */ /* 0x000fea0003800000 */
[----:B------:R-:W0:Y:S01]  /*00d0*/  LDC R17, c[0x0][0x3a0] ;  /* 0x0000e800ff117b82 */ /* 0x000e220000000800 */
[----:B------:R-:W1:Y:S01]  /*00e0*/  LDCU.64 UR6, c[0x0][0x358] ;  /* 0x00006b00ff0677ac */ /* 0x000e620008000a00 */
[----:B------:R-:W-:Y:S01]  /*00f0*/  HFMA2 R26, -RZ, RZ, 0, 0 ;  /* 0x00000000ff1a7431 */ /* 0x000fe200000001ff */
[----:B0-----:R-:W-:-:S13]  /*0100*/  ISETP.GE.AND P0, PT, R17, 0x1, PT ;  /* 0x000000011100780c */ /* 0x001fda0003f06270 */
[----:B-1----:R-:W-:Y:S05]  /*0110*/  @!P0 BRA `(.L_x_0) ;  /* 0x0000000400b88947 */ /* 0x002fea0003800000 */
[C---:B------:R-:W-:Y:S01]  /*0120*/  ISETP.GE.U32.AND P1, PT, R17.reuse, 0x8, PT ;  /* 0x000000081100780c */ /* 0x040fe20003f26070 */
[----:B------:R-:W-:Y:S01]  /*0130*/  IMAD R18, R0, R17, RZ ;  /* 0x0000001100127224 */ /* 0x000fe200078e02ff */
[----:B------:R-:W-:Y:S02]  /*0140*/  LOP3.LUT R25, R17, 0x7, RZ, 0xc0, !PT ;  /* 0x0000000711197812 */ /* 0x000fe400078ec0ff */
[----:B------:R-:W-:Y:S02]  /*0150*/  MOV R26, RZ ;  /* 0x000000ff001a7202 */ /* 0x000fe40000000f00 */
[----:B------:R-:W-:Y:S02]  /*0160*/  ISETP.NE.AND P0, PT, R25, RZ, PT ;  /* 0x000000ff1900720c */ /* 0x000fe40003f05270 */
[----:B------:R-:W-:-:S05]  /*0170*/  MOV R19, RZ ;  /* 0x000000ff00137202 */ /* 0x000fca0000000f00 */
[----:B------:R-:W-:Y:S06]  /*0180*/  @!P1 BRA `(.L_x_1) ;  /* 0x0000000000c49947 */ /* 0x000fec0003800000 */
[----:B------:R-:W0:Y:S01]  /*0190*/  LDCU.64 UR4, c[0x0][0x380] ;  /* 0x00007000ff0477ac */ /* 0x000e220008000a00 */
[----:B------:R-:W-:Y:S02]  /*01a0*/  LOP3.LUT R19, R17, 0x7ffffff8, RZ, 0xc0, !PT ;  /* 0x7ffffff811137812 */ /* 0x000fe400078ec0ff */
[----:B------:R-:W-:Y:S02]  /*01b0*/  MOV R26, RZ ;  /* 0x000000ff001a7202 */ /* 0x000fe40000000f00 */
[----:B------:R-:W-:Y:S02]  /*01c0*/  MOV R2, R18 ;  /* 0x0000001200027202 */ /* 0x000fe40000000f00 */
[----:B------:R-:W-:Y:S02]  /*01d0*/  MOV R22, R16 ;  /* 0x0000001000167202 */ /* 0x000fe40000000f00 */
[----:B------:R-:W-:Y:S01]  /*01e0*/  IADD3 R20, PT, PT, -R19, RZ, RZ ;  /* 0x000000ff13147210 */ /* 0x000fe20007ffe1ff */
[----:B0-----:R-:W-:-:S04]  /*01f0*/  UIADD3 UR4, UP0, UPT, UR4, 0x10, URZ ;  /* 0x0000001004047890 */ /* 0x001fc8000ff1e0ff */
[----:B------:R-:W-:-:S12]  /*0200*/  UIADD3.X UR5, UPT, UPT, URZ, UR5, URZ, UP0, !UPT ;  /* 0x00000005ff057290 */ /* 0x000fd800087fe4ff */
.L_x_2:
[----:B------:R-:W0:Y:S01]  /*0210*/  LDC.64 R14, c[0x0][0x388] ;  /* 0x0000e200ff0e7b82 */ /* 0x000e220000000a00 */
[----:B------:R-:W-:Y:S02]  /*0220*/  MOV R4, UR4 ;  /* 0x0000000400047c02 */ /* 0x000fe40008000f00 */
[----:B------:R-:W-:-:S03]  /*0230*/  MOV R5, UR5 ;  /* 0x0000000500057c02 */ /* 0x000fc60008000f00 */
[----:B------:R-:W-:-:S05]  /*0240*/  IMAD.WIDE R4, R2, 0x4, R4 ;  /* 0x0000000402047825 */ /* 0x000fca00078e0204 */
[----:B------:R-:W2:Y:S04]  /*0250*/  LDG.E R21, desc[UR6][R4.64+-0x10] ;  /* 0xfffff00604157981 */ /* 0x000ea8000c1e1900 */
[----:B------:R-:W3:Y:S04]  /*0260*/  LDG.E R23, desc[UR6][R4.64+-0xc] ;  /* 0xfffff40604177981 */ /* 0x000ee8000c1e1900 */
[----:B------:R-:W4:Y:S01]  /*0270*/  LDG.E R29, desc[UR6][R4.64+-0x8] ;  /* 0xfffff806041d7981 */ /* 0x000f22000c1e1900 */
[----:B0-----:R-:W-:-:S05]  /*0280*/  IMAD.WIDE R14, R22, 0x4, R14 ;  /* 0x00000004160e7825 */ /* 0x001fca00078e020e */
[----:B------:R0:W2:Y:S01]  /*0290*/  LDG.E R24, desc[UR6][R14.64] ;  /* 0x000000060e187981 */ /* 0x0000a2000c1e1900 */
[----:B------:R-:W-:-:S04]  /*02a0*/  IMAD.WIDE R12, R3, 0x4, R14 ;  /* 0x00000004030c7825 */ /* 0x000fc800078e020e */
[C---:B------:R-:W-:Y:S02]  /*02b0*/  IMAD.WIDE R6, R3.reuse, 0x4, R12 ;  /* 0x0000000403067825 */ /* 0x040fe400078e020c */
[----:B------:R-:W3:Y:S02]  /*02c0*/  LDG.E R12, desc[UR6][R12.64] ;  /* 0x000000060c0c7981 */ /* 0x000ee4000c1e1900 */
[C---:B------:R-:W-:Y:S02]  /*02d0*/  IMAD.WIDE R8, R3.reuse, 0x4, R6 ;  /* 0x0000000403087825 */ /* 0x040fe400078e0206 */
[----:B------:R1:W4:Y:S02]  /*02e0*/  LDG.E R28, desc[UR6][R6.64] ;  /* 0x00000006061c7981 */ /* 0x000324000c1e1900 */
[C---:B------:R-:W-:Y:S02]  /*02f0*/  IMAD.WIDE R10, R3.reuse, 0x4, R8 ;  /* 0x00000004030a7825 */ /* 0x040fe400078e0208 */
[----:B------:R-:W5:Y:S02]  /*0300*/  LDG.E R8, desc[UR6][R8.64] ;  /* 0x0000000608087981 */ /* 0x000f64000c1e1900 */
[----:B0-----:R-:W-:-:S05]  /*0310*/  IMAD.WIDE R14, R3, 0x4, R10 ;  /* 0x00000004030e7825 */ /* 0x001fca00078e020a */
[----:B------:R-:W5:Y:S04]  /*0320*/  LDG.E R13, desc[UR6][R14.64] ;  /* 0x000000060e0d7981 */ /* 0x000f68000c1e1900 */
[----:B------:R-:W5:Y:S04]  /*0330*/  LDG.E R9, desc[UR6][R10.64] ;  /* 0x000000060a097981 */ /* 0x000f68000c1e1900 */
[----:B------:R-:W5:Y:S04]  /*0340*/  LDG.E R11, desc[UR6][R4.64+-0x4] ;  /* 0xfffffc06040b7981 */ /* 0x000f68000c1e1900 */
[----:B------:R-:W5:Y:S01]  /*0350*/  LDG.E R10, desc[UR6][R4.64+0x8] ;  /* 0x00000806040a7981 */ /* 0x000f62000c1e1900 */
[----:B--2---:R-:W-:Y:S01]  /*0360*/  FFMA R24, R21, R24, R26 ;  /* 0x0000001815187223 */ /* 0x004fe2000000001a */
[----:B------:R-:W-:-:S02]  /*0370*/  IMAD.WIDE R26, R3, 0x4, R14 ;  /* 0x00000004031a7825 */ /* 0x000fc400078e020e */
[----:B------:R-:W2:Y:S04]  /*0380*/  LDG.E R21, desc[UR6][R4.64] ;  /* 0x0000000604157981 */ /* 0x000ea8000c1e1900 */
[----:B------:R-:W2:Y:S01]  /*0390*/  LDG.E R14, desc[UR6][R4.64+0x4] ;  /* 0x00000406040e7981 */ /* 0x000ea2000c1e1900 */
[----:B-1----:R-:W-:-:S03]  /*03a0*/  IMAD.WIDE R6, R3, 0x4, R26 ;  /* 0x0000000403067825 */ /* 0x002fc600078e021a */
[----:B------:R-:W2:Y:S04]  /*03b0*/  LDG.E R15, desc[UR6][R4.64+0xc] ;  /* 0x00000c06040f7981 */ /* 0x000ea8000c1e1900 */
[----:B------:R-:W2:Y:S04]  /*03c0*/  LDG.E R6, desc[UR6][R6.64] ;  /* 0x0000000606067981 */ /* 0x000ea8000c1e1900 */
[----:B------:R-:W2:Y:S01]  /*03d0*/  LDG.E R5, desc[UR6][R26.64] ;  /* 0x000000061a057981 */ /* 0x000ea2000c1e1900 */
[----:B---3--:R-:W-:Y:S01]  /*03e0*/  FFMA R12, R23, R12, R24 ;  /* 0x0000000c170c7223 */ /* 0x008fe20000000018 */
[----:B------:R-:W-:-:S03]  /*03f0*/  IADD3 R20, PT, PT, R20, 0x8, RZ ;  /* 0x0000000814147810 */ /* 0x000fc60007ffe0ff */
[----:B----4-:R-:W-:Y:S01]  /*0400*/  FFMA R12, R29, R28, R12 ;  /* 0x0000001c1d0c7223 */ /* 0x010fe2000000000c */
[----:B------:R-:W-:Y:S02]  /*0410*/  ISETP.NE.AND P1, PT, R20, RZ, PT ;  /* 0x000000ff1400720c */ /* 0x000fe40003f25270 */
[----:B------:R-:W-:Y:S01]  /*0420*/  LEA R22, R3, R22, 0x3 ;  /* 0x0000001603167211 */ /* 0x000fe200078e18ff */
[----:B-----5:R-:W-:Y:S01]  /*0430*/  FFMA R8, R11, R8, R12 ;  /* 0x000000080b087223 */ /* 0x020fe2000000000c */
[----:B------:R-:W-:-:S03]  /*0440*/  IADD3 R2, PT, PT, R2, 0x8, RZ ;  /* 0x0000000802027810 */ /* 0x000fc60007ffe0ff */
[----:B--2---:R-:W-:-:S04]  /*0450*/  FFMA R9, R21, R9, R8 ;  /* 0x0000000915097223 */ /* 0x004fc80000000008 */
[----:B------:R-:W-:-:S04]  /*0460*/  FFMA R9, R14, R13, R9 ;  /* 0x0000000d0e097223 */ /* 0x000fc80000000009 */
[----:B------:R-:W-:-:S04]  /*0470*/  FFMA R10, R10, R5, R9 ;  /* 0x000000050a0a7223 */ /* 0x000fc80000000009 */
[----:B------:R-:W-:Y:S01]  /*0480*/  FFMA R26, R15, R6, R10 ;  /* 0x000000060f1a7223 */ /* 0x000fe2000000000a */
[----:B------:R-:W-:Y:S06]  /*0490*/  @P1 BRA `(.L_x_2) ;  /* 0xfffffffc005c1947 */ /* 0x000fec000383ffff */
.L_x_1:
[----:B------:R-:W-:Y:S05]  /*04a0*/  @!P0 BRA `(.L_x_0) ;  /* 0x0000000000d48947 */ /* 0x000fea0003800000 */
[----:B------:R-:W-:Y:S02]  /*04b0*/  ISETP.GE.U32.AND P0, PT, R25, 0x4, PT ;  /* 0x000000041900780c */ /* 0x000fe40003f06070 */
[----:B------:R-:W-:-:S04]  /*04c0*/  LOP3.LUT R2, R17, 0x3, RZ, 0xc0, !PT ;  /* 0x0000000311027812 */ /* 0x000fc800078ec0ff */
[----:B------:R-:W-:-:S07]  /*04d0*/  ISETP.NE.AND P1, PT, R2, RZ, PT ;  /* 0x000000ff0200720c */ /* 0x000fce0003f25270 */
[----:B------:R-:W-:Y:S06]  /*04e0*/  @!P0 BRA `(.L_x_3) ;  /* 0x0000000000588947 */ /* 0x000fec0003800000 */
[----:B------:R-:W0:Y:S01]  /*04f0*/  LDC.64 R10, c[0x0][0x388] ;  /* 0x0000e200ff0a7b82 */ /* 0x000e220000000a00 */
[----:B------:R-:W-:Y:S01]  /*0500*/  IMAD R9, R19, R3, R16 ;  /* 0x0000000313097224 */ /* 0x000fe200078e0210 */
[----:B------:R-:W-:-:S06]  /*0510*/  IADD3 R7, PT, PT, R18, R19, RZ ;  /* 0x0000001312077210 */ /* 0x000fcc0007ffe0ff */
[----:B------:R-:W1:Y:S01]  /*0520*/  LDC.64 R4, c[0x0][0x380] ;  /* 0x0000e000ff047b82 */ /* 0x000e620000000a00 */
[----:B0-----:R-:W-:-:S04]  /*0530*/  IMAD.WIDE R10, R9, 0x4, R10 ;  /* 0x00000004090a7825 */ /* 0x001fc800078e020a */
[----:B------:R-:W-:Y:S02]  /*0540*/  IMAD.WIDE R12, R3, 0x4, R10 ;  /* 0x00000004030c7825 */ /* 0x000fe400078e020a */
[----:B------:R-:W2:Y:S02]  /*0550*/  LDG.E R10, desc[UR6][R10.64] ;  /* 0x000000060a0a7981 */ /* 0x000ea4000c1e1900 */
[----:B-1----:R-:W-:-:S04]  /*0560*/  IMAD.WIDE R4, R7, 0x4, R4 ;  /* 0x0000000407047825 */ /* 0x002fc800078e0204 */
[C---:B------:R-:W-:Y:S01]  /*0570*/  IMAD.WIDE R6, R3.reuse, 0x4, R12 ;  /* 0x0000000403067825 */ /* 0x040fe200078e020c */
[----:B------:R-:W2:Y:S04]  /*0580*/  LDG.E R15, desc[UR6][R4.64] ;  /* 0x00000006040f7981 */ /* 0x000ea8000c1e1900 */
[----:B------:R-:W3:Y:S01]  /*0590*/  LDG.E R12, desc[UR6][R12.64] ;  /* 0x000000060c0c7981 */ /* 0x000ee2000c1e1900 */
[----:B------:R-:W-:-:S03]  /*05a0*/  IMAD.WIDE R8, R3, 0x4, R6 ;  /* 0x0000000403087825 */ /* 0x000fc600078e0206 */
[----:B------:R-:W3:Y:S04]  /*05b0*/  LDG.E R14, desc[UR6][R4.64+0x4] ;  /* 0x00000406040e7981 */ /* 0x000ee8000c1e1900 */
[----:B------:R-:W4:Y:S04]  /*05c0*/  LDG.E R20, desc[UR6][R6.64] ;  /* 0x0000000606147981 */ /* 0x000f28000c1e1900 */
[----:B------:R-:W4:Y:S04]  /*05d0*/  LDG.E R21, desc[UR6][R4.64+0x8] ;  /* 0x0000080604157981 */ /* 0x000f28000c1e1900 */
[----:B------:R-:W5:Y:S04]  /*05e0*/  LDG.E R23, desc[UR6][R4.64+0xc] ;  /* 0x00000c0604177981 */ /* 0x000f68000c1e1900 */
[----:B------:R-:W5:Y:S01]  /*05f0*/  LDG.E R8, desc[UR6][R8.64] ;  /* 0x0000000608087981 */ /* 0x000f62000c1e1900 */
[----:B------:R-:W-:Y:S01]  /*0600*/  IADD3 R19, PT, PT, R19, 0x4, RZ ;  /* 0x0000000413137810 */ /* 0x000fe20007ffe0ff */
[----:B--2---:R-:W-:-:S04]  /*0610*/  FFMA R15, R15, R10, R26 ;  /* 0x0000000a0f0f7223 */ /* 0x004fc8000000001a */
[----:B---3--:R-:W-:-:S04]  /*0620*/  FFMA R14, R14, R12, R15 ;  /* 0x0000000c0e0e7223 */ /* 0x008fc8000000000f */
[----:B----4-:R-:W-:-:S04]  /*0630*/  FFMA R14, R21, R20, R14 ;  /* 0x00000014150e7223 */ /* 0x010fc8000000000e */
[----:B-----5:R-:W-:-:S07]  /*0640*/  FFMA R26, R23, R8, R14 ;  /* 0x00000008171a7223 */ /* 0x020fce000000000e */
.L_x_3:
[----:B------:R-:W-:Y:S05]  /*0650*/  @!P1 BRA `(.L_x_0) ;  /* 0x0000000000689947 */ /* 0x000fea0003800000 */
[----:B------:R-:W0:Y:S01]  /*0660*/  LDC.64 R10, c[0x0][0x388] ;  /* 0x0000e200ff0a7b82 */ /* 0x000e220000000a00 */
[----:B------:R-:W-:Y:S02]  /*0670*/  ISETP.NE.AND P0, PT, R2, 0x1, PT ;  /* 0x000000010200780c */ /* 0x000fe40003f05270 */
[----:B------:R-:W-:-:S04]  /*0680*/  LOP3.LUT R17, R17, 0x1, RZ, 0xc0, !PT ;  /* 0x0000000111117812 */ /* 0x000fc800078ec0ff */
[----:B------:R-:W-:Y:S01]  /*0690*/  ISETP.NE.U32.AND P1, PT, R17, 0x1, PT ;  /* 0x000000011100780c */ /* 0x000fe20003f25070 */
[----:B------:R-:W1:Y:S06]  /*06a0*/  LDC.64 R8, c[0x0][0x380] ;  /* 0x0000e000ff087b82 */ /* 0x000e6c0000000a00 */
[C---:B------:R-:W-:Y:S01]  /*06b0*/  @P0 IMAD R15, R19.reuse, R3, R16 ;  /* 0x00000003130f0224 */ /* 0x040fe200078e0210 */
[----:B------:R-:W-:Y:S01]  /*06c0*/  @P0 IADD3 R13, PT, PT, R18, R19, RZ ;  /* 0x00000013120d0210 */ /* 0x000fe20007ffe0ff */
[----:B------:R-:W2:Y:S01]  /*06d0*/  LDC.64 R6, c[0x0][0x380] ;  /* 0x0000e000ff067b82 */ /* 0x000ea20000000a00 */
[----:B------:R-:W-:-:S07]  /*06e0*/  @P0 IADD3 R19, PT, PT, R19, 0x2, RZ ;  /* 0x0000000213130810 */ /* 0x000fce0007ffe0ff */
[----:B------:R-:W3:Y:S01]  /*06f0*/  LDC.64 R4, c[0x0][0x388] ;  /* 0x0000e200ff047b82 */ /* 0x000ee20000000a00 */
[----:B0-----:R-:W-:Y:S01]  /*0700*/  @P0 IMAD.WIDE R10, R15, 0x4, R10 ;  /* 0x000000040f0a0825 */ /* 0x001fe200078e020a */
[----:B------:R-:W-:-:S03]  /*0710*/  @!P1 IADD3 R15, PT, PT, R18, R19, RZ ;  /* 0x00000013120f9210 */ /* 0x000fc60007ffe0ff */
[----:B------:R-:W-:Y:S01]  /*0720*/  @!P1 IMAD R19, R19, R3, R16 ;  /* 0x0000000313139224 */ /* 0x000fe200078e0210 */
[----:B------:R-:W4:Y:S01]  /*0730*/  @P0 LDG.E R2, desc[UR6][R10.64] ;  /* 0x000000060a020981 */ /* 0x000f22000c1e1900 */
[----:B-1----:R-:W-:-:S04]  /*0740*/  @P0 IMAD.WIDE R8, R13, 0x4, R8 ;  /* 0x000000040d080825 */ /* 0x002fc800078e0208 */
[----:B------:R-:W-:Y:S01]  /*0750*/  @P0 IMAD.WIDE R12, R3, 0x4, R10 ;  /* 0x00000004030c0825 */ /* 0x000fe200078e020a */
[----:B------:R-:W4:Y:S03]  /*0760*/  @P0 LDG.E R17, desc[UR6][R8.64] ;  /* 0x0000000608110981 */ /* 0x000f26000c1e1900 */
[----:B--2---:R-:W-:Y:S01]  /*0770*/  @!P1 IMAD.WIDE R6, R15, 0x4, R6 ;  /* 0x000000040f069825 */ /* 0x004fe200078e0206 */
[----:B------:R-:W2:Y:S04]  /*0780*/  @P0 LDG.E R21, desc[UR6][R8.64+0x4] ;  /* 0x0000040608150981 */ /* 0x000ea8000c1e1900 */
[----:B------:R-:W2:Y:S01]  /*0790*/  @P0 LDG.E R12, desc[UR6][R12.64] ;  /* 0x000000060c0c0981 */ /* 0x000ea2000c1e1900 */
[----:B---3--:R-:W-:-:S03]  /*07a0*/  @!P1 IMAD.WIDE R4, R19, 0x4, R4 ;  /* 0x0000000413049825 */ /* 0x008fc600078e0204 */
[----:B------:R-:W3:Y:S04]  /*07b0*/  @!P1 LDG.E R7, desc[UR6][R6.64] ;  /* 0x0000000606079981 */ /* 0x000ee8000c1e1900 */
[----:B------:R-:W3:Y:S01]  /*07c0*/  @!P1 LDG.E R4, desc[UR6][R4.64] ;  /* 0x0000000604049981 */ /* 0x000ee2000c1e1900 */
[----:B----4-:R-:W-:-:S04]  /*07d0*/  @P0 FFMA R2, R17, R2, R26 ;  /* 0x0000000211020223 */ /* 0x010fc8000000001a */
[----:B--2---:R-:W-:-:S04]  /*07e0*/  @P0 FFMA R26, R21, R12, R2 ;  /* 0x0000000c151a0223 */ /* 0x004fc80000000002 */
[----:B---3--:R-:W-:-:S07]  /*07f0*/  @!P1 FFMA R26, R7, R4, R26 ;  /* 0x00000004071a9223 */ /* 0x008fce000000001a */
.L_x_0:
[----:B------:R-:W0:Y:S01]  /*0800*/  LDC.64 R4, c[0x0][0x390] ;  /* 0x0000e400ff047b82 */ /* 0x000e220000000a00 */
[----:B------:R-:W-:-:S04]  /*0810*/  IMAD R3, R0, R3, R16 ;  /* 0x0000000300037224 */ /* 0x000fc800078e0210 */
[----:B0-----:R-:W-:-:S05]  /*0820*/  IMAD.WIDE R2, R3, 0x4, R4 ;  /* 0x0000000403027825 */ /* 0x001fca00078e0204 */
[----:B------:R-:W-:Y:S01]  /*0830*/  STG.E desc[UR6][R2.64], R26 ;  /* 0x0000001a02007986 */ /* 0x000fe2000c101906 */
[----:B------:R-:W-:Y:S05]  /*0840*/  EXIT ;  /* 0x000000000000794d */ /* 0x000fea0003800000 */
.L_x_4:
[----:B------:R-:W-:-:S00]  /*0850*/  BRA `(.L_x_4) ;  /* 0xfffffffc00fc7947 */ /* 0x000fc0000383ffff */
[----:B------:R-:W-:-:S00]  /*0860*/  NOP ;  /* 0x0000000000007918 */ /* 0x000fc00000000000 */
        /* <DEDUP_REMOVED lines=9> */
.L_x_5:


//--------------------- .nv.shared.reserved.0     --------------------------
	.section	.nv.shared.reserved.0,"aw",@nobits
	.weak		__nv_reservedSMEM_offset_0_alias
	.size		__nv_reservedSMEM_offset_0_alias, 0, 64
	.other		__nv_reservedSMEM_offset_0_alias,@"STO_CUDA_RESERVED_SHARED STV_DEFAULT"
__nv_reservedSMEM_offset_0_alias:
	.zero		0
	.zero		64


//--------------------- .nv.constant0._Z18sgemm_naive_kernelPKfS0_Pfiii --------------------------
	.section	.nv.constant0._Z18sgemm_naive_kernelPKfS0_Pfiii,"a",@progbits
	.sectionflags	@""
	.align	4
.nv.constant0._Z18sgemm_naive_kernelPKfS0_Pfiii:
	.zero		932


//--------------------- SYMBOLS --------------------------

	.type		.nv.reservedSmem.offset0,@object
	.size		.nv.reservedSmem.offset0,0x4
